//
// Generated by NVIDIA NVVM Compiler
//
// Compiler Build ID: CL-36424714
// Cuda compilation tools, release 13.0, V13.0.88
// Based on NVVM 20.0.0
//

.version 9.0
.target sm_100
.address_size 64

	// .globl	_Z7stencilPiS_ij

.visible .entry _Z7stencilPiS_ij(
	.param .u64 .ptr .align 1 _Z7stencilPiS_ij_param_0,
	.param .u64 .ptr .align 1 _Z7stencilPiS_ij_param_1,
	.param .u32 _Z7stencilPiS_ij_param_2,
	.param .u32 _Z7stencilPiS_ij_param_3
)
{
	.reg .pred 	%p<95>;
	.reg .b16 	%rs<3>;
	.reg .b32 	%r<203>;
	.reg .b64 	%rd<65>;

	ld.param.u64 	%rd3, [_Z7stencilPiS_ij_param_0];
	ld.param.u64 	%rd2, [_Z7stencilPiS_ij_param_1];
	ld.param.u32 	%r118, [_Z7stencilPiS_ij_param_2];
	ld.param.u32 	%r119, [_Z7stencilPiS_ij_param_3];
	cvta.to.global.u64 	%rd1, %rd3;
	mov.u32 	%r121, %ntid.x;
	mov.u32 	%r122, %ctaid.x;
	mul.lo.s32 	%r1, %r121, %r122;
	mov.u32 	%r2, %tid.x;
	add.s32 	%r3, %r1, %r2;
	setp.lt.s32 	%p1, %r118, 0;
	mov.b32 	%r183, 0;
	@%p1 bra 	$L__BB0_69;
	neg.s32 	%r190, %r118;
	shl.b32 	%r5, %r118, 1;
	setp.lt.u32 	%p2, %r118, 8;
	mov.b32 	%r183, 0;
	@%p2 bra 	$L__BB0_37;
	sub.s32 	%r162, 7, %r118;
	add.s32 	%r125, %r5, 1;
	and.b32  	%r126, %r125, -16;
	neg.s32 	%r161, %r126;
	sub.s32 	%r160, %r3, %r118;
	mov.b32 	%r183, 0;
$L__BB0_3:
	.pragma "nounroll";
	setp.lt.s32 	%p3, %r160, 0;
	setp.ge.u32 	%p4, %r160, %r119;
	or.pred  	%p5, %p3, %p4;
	@%p5 bra 	$L__BB0_5;
	mul.wide.u32 	%rd4, %r160, 4;
	add.s64 	%rd5, %rd1, %rd4;
	ld.global.u32 	%r127, [%rd5];
	add.s32 	%r183, %r127, %r183;
$L__BB0_5:
	add.s32 	%r15, %r160, 1;
	setp.lt.s32 	%p6, %r15, 0;
	setp.ge.u32 	%p7, %r15, %r119;
	or.pred  	%p8, %p6, %p7;
	@%p8 bra 	$L__BB0_7;
	mul.wide.u32 	%rd6, %r15, 4;
	add.s64 	%rd7, %rd1, %rd6;
	ld.global.u32 	%r128, [%rd7];
	add.s32 	%r183, %r128, %r183;
$L__BB0_7:
	add.s32 	%r18, %r160, 2;
	setp.lt.s32 	%p9, %r18, 0;
	setp.ge.u32 	%p10, %r18, %r119;
	or.pred  	%p11, %p9, %p10;
	@%p11 bra 	$L__BB0_9;
	mul.wide.u32 	%rd8, %r18, 4;
	add.s64 	%rd9, %rd1, %rd8;
	ld.global.u32 	%r129, [%rd9];
	add.s32 	%r183, %r129, %r183;
$L__BB0_9:
	add.s32 	%r21, %r160, 3;
	setp.lt.s32 	%p12, %r21, 0;
	setp.ge.u32 	%p13, %r21, %r119;
	or.pred  	%p14, %p12, %p13;
	@%p14 bra 	$L__BB0_11;
	mul.wide.u32 	%rd10, %r21, 4;
	add.s64 	%rd11, %rd1, %rd10;
	ld.global.u32 	%r130, [%rd11];
	add.s32 	%r183, %r130, %r183;
$L__BB0_11:
	add.s32 	%r24, %r160, 4;
	setp.lt.s32 	%p15, %r24, 0;
	setp.ge.u32 	%p16, %r24, %r119;
	or.pred  	%p17, %p15, %p16;
	@%p17 bra 	$L__BB0_13;
	mul.wide.u32 	%rd12, %r24, 4;
	add.s64 	%rd13, %rd1, %rd12;
	ld.global.u32 	%r131, [%rd13];
	add.s32 	%r183, %r131, %r183;
$L__BB0_13:
	add.s32 	%r27, %r160, 5;
	setp.lt.s32 	%p18, %r27, 0;
	setp.ge.u32 	%p19, %r27, %r119;
	or.pred  	%p20, %p18, %p19;
	@%p20 bra 	$L__BB0_15;
	mul.wide.u32 	%rd14, %r27, 4;
	add.s64 	%rd15, %rd1, %rd14;
	ld.global.u32 	%r132, [%rd15];
	add.s32 	%r183, %r132, %r183;
$L__BB0_15:
	add.s32 	%r30, %r160, 6;
	setp.lt.s32 	%p21, %r30, 0;
	setp.ge.u32 	%p22, %r30, %r119;
	or.pred  	%p23, %p21, %p22;
	@%p23 bra 	$L__BB0_17;
	mul.wide.u32 	%rd16, %r30, 4;
	add.s64 	%rd17, %rd1, %rd16;
	ld.global.u32 	%r133, [%rd17];
	add.s32 	%r183, %r133, %r183;
$L__BB0_17:
	add.s32 	%r33, %r160, 7;
	setp.lt.s32 	%p24, %r33, 0;
	setp.ge.u32 	%p25, %r33, %r119;
	or.pred  	%p26, %p24, %p25;
	@%p26 bra 	$L__BB0_19;
	mul.wide.u32 	%rd18, %r33, 4;
	add.s64 	%rd19, %rd1, %rd18;
	ld.global.u32 	%r134, [%rd19];
	add.s32 	%r183, %r134, %r183;
$L__BB0_19:
	add.s32 	%r36, %r160, 8;
	setp.lt.s32 	%p27, %r36, 0;
	setp.ge.u32 	%p28, %r36, %r119;
	or.pred  	%p29, %p27, %p28;
	@%p29 bra 	$L__BB0_21;
	mul.wide.u32 	%rd20, %r36, 4;
	add.s64 	%rd21, %rd1, %rd20;
	ld.global.u32 	%r135, [%rd21];
	add.s32 	%r183, %r135, %r183;
$L__BB0_21:
	add.s32 	%r39, %r160, 9;
	setp.lt.s32 	%p30, %r39, 0;
	setp.ge.u32 	%p31, %r39, %r119;
	or.pred  	%p32, %p30, %p31;
	@%p32 bra 	$L__BB0_23;
	mul.wide.u32 	%rd22, %r39, 4;
	add.s64 	%rd23, %rd1, %rd22;
	ld.global.u32 	%r136, [%rd23];
	add.s32 	%r183, %r136, %r183;
$L__BB0_23:
	add.s32 	%r42, %r160, 10;
	setp.lt.s32 	%p33, %r42, 0;
	setp.ge.u32 	%p34, %r42, %r119;
	or.pred  	%p35, %p33, %p34;
	@%p35 bra 	$L__BB0_25;
	mul.wide.u32 	%rd24, %r42, 4;
	add.s64 	%rd25, %rd1, %rd24;
	ld.global.u32 	%r137, [%rd25];
	add.s32 	%r183, %r137, %r183;
$L__BB0_25:
	add.s32 	%r45, %r160, 11;
	setp.lt.s32 	%p36, %r45, 0;
	setp.ge.u32 	%p37, %r45, %r119;
	or.pred  	%p38, %p36, %p37;
	@%p38 bra 	$L__BB0_27;
	mul.wide.u32 	%rd26, %r45, 4;
	add.s64 	%rd27, %rd1, %rd26;
	ld.global.u32 	%r138, [%rd27];
	add.s32 	%r183, %r138, %r183;
$L__BB0_27:
	add.s32 	%r48, %r160, 12;
	setp.lt.s32 	%p39, %r48, 0;
	setp.ge.u32 	%p40, %r48, %r119;
	or.pred  	%p41, %p39, %p40;
	@%p41 bra 	$L__BB0_29;
	mul.wide.u32 	%rd28, %r48, 4;
	add.s64 	%rd29, %rd1, %rd28;
	ld.global.u32 	%r139, [%rd29];
	add.s32 	%r183, %r139, %r183;
$L__BB0_29:
	add.s32 	%r51, %r160, 13;
	setp.lt.s32 	%p42, %r51, 0;
	setp.ge.u32 	%p43, %r51, %r119;
	or.pred  	%p44, %p42, %p43;
	@%p44 bra 	$L__BB0_31;
	mul.wide.u32 	%rd30, %r51, 4;
	add.s64 	%rd31, %rd1, %rd30;
	ld.global.u32 	%r140, [%rd31];
	add.s32 	%r183, %r140, %r183;
$L__BB0_31:
	add.s32 	%r54, %r160, 14;
	setp.lt.s32 	%p45, %r54, 0;
	setp.ge.u32 	%p46, %r54, %r119;
	or.pred  	%p47, %p45, %p46;
	@%p47 bra 	$L__BB0_33;
	mul.wide.u32 	%rd32, %r54, 4;
	add.s64 	%rd33, %rd1, %rd32;
	ld.global.u32 	%r141, [%rd33];
	add.s32 	%r183, %r141, %r183;
$L__BB0_33:
	add.s32 	%r57, %r160, 15;
	setp.lt.s32 	%p48, %r57, 0;
	setp.ge.u32 	%p49, %r57, %r119;
	or.pred  	%p50, %p48, %p49;
	@%p50 bra 	$L__BB0_35;
	mul.wide.u32 	%rd34, %r57, 4;
	add.s64 	%rd35, %rd1, %rd34;
	ld.global.u32 	%r142, [%rd35];
	add.s32 	%r183, %r142, %r183;
$L__BB0_35:
	add.s32 	%r162, %r162, 16;
	add.s32 	%r161, %r161, 16;
	add.s32 	%r160, %r160, 16;
	setp.ne.s32 	%p51, %r161, 0;
	@%p51 bra 	$L__BB0_3;
	add.s32 	%r190, %r162, -7;
$L__BB0_37:
	and.b32  	%r143, %r5, 14;
	setp.lt.u32 	%p52, %r143, 7;
	@%p52 bra 	$L__BB0_55;
	add.s32 	%r66, %r190, %r3;
	setp.lt.s32 	%p53, %r66, 0;
	setp.ge.u32 	%p54, %r66, %r119;
	or.pred  	%p55, %p53, %p54;
	@%p55 bra 	$L__BB0_40;
	mul.wide.u32 	%rd36, %r66, 4;
	add.s64 	%rd37, %rd1, %rd36;
	ld.global.u32 	%r144, [%rd37];
	add.s32 	%r183, %r144, %r183;
$L__BB0_40:
	add.s32 	%r69, %r66, 1;
	setp.lt.s32 	%p56, %r69, 0;
	setp.ge.u32 	%p57, %r69, %r119;
	or.pred  	%p58, %p56, %p57;
	@%p58 bra 	$L__BB0_42;
	mul.wide.u32 	%rd38, %r69, 4;
	add.s64 	%rd39, %rd1, %rd38;
	ld.global.u32 	%r145, [%rd39];
	add.s32 	%r183, %r145, %r183;
$L__BB0_42:
	add.s32 	%r72, %r66, 2;
	setp.lt.s32 	%p59, %r72, 0;
	setp.ge.u32 	%p60, %r72, %r119;
	or.pred  	%p61, %p59, %p60;
	@%p61 bra 	$L__BB0_44;
	mul.wide.u32 	%rd40, %r72, 4;
	add.s64 	%rd41, %rd1, %rd40;
	ld.global.u32 	%r146, [%rd41];
	add.s32 	%r183, %r146, %r183;
$L__BB0_44:
	add.s32 	%r75, %r66, 3;
	setp.lt.s32 	%p62, %r75, 0;
	setp.ge.u32 	%p63, %r75, %r119;
	or.pred  	%p64, %p62, %p63;
	@%p64 bra 	$L__BB0_46;
	mul.wide.u32 	%rd42, %r75, 4;
	add.s64 	%rd43, %rd1, %rd42;
	ld.global.u32 	%r147, [%rd43];
	add.s32 	%r183, %r147, %r183;
$L__BB0_46:
	add.s32 	%r78, %r66, 4;
	setp.lt.s32 	%p65, %r78, 0;
	setp.ge.u32 	%p66, %r78, %r119;
	or.pred  	%p67, %p65, %p66;
	@%p67 bra 	$L__BB0_48;
	mul.wide.u32 	%rd44, %r78, 4;
	add.s64 	%rd45, %rd1, %rd44;
	ld.global.u32 	%r148, [%rd45];
	add.s32 	%r183, %r148, %r183;
$L__BB0_48:
	add.s32 	%r81, %r66, 5;
	setp.lt.s32 	%p68, %r81, 0;
	setp.ge.u32 	%p69, %r81, %r119;
	or.pred  	%p70, %p68, %p69;
	@%p70 bra 	$L__BB0_50;
	mul.wide.u32 	%rd46, %r81, 4;
	add.s64 	%rd47, %rd1, %rd46;
	ld.global.u32 	%r149, [%rd47];
	add.s32 	%r183, %r149, %r183;
$L__BB0_50:
	add.s32 	%r84, %r66, 6;
	setp.lt.s32 	%p71, %r84, 0;
	setp.ge.u32 	%p72, %r84, %r119;
	or.pred  	%p73, %p71, %p72;
	@%p73 bra 	$L__BB0_52;
	mul.wide.u32 	%rd48, %r84, 4;
	add.s64 	%rd49, %rd1, %rd48;
	ld.global.u32 	%r150, [%rd49];
	add.s32 	%r183, %r150, %r183;
$L__BB0_52:
	add.s32 	%r87, %r66, 7;
	setp.lt.s32 	%p74, %r87, 0;
	setp.ge.u32 	%p75, %r87, %r119;
	or.pred  	%p76, %p74, %p75;
	@%p76 bra 	$L__BB0_54;
	mul.wide.u32 	%rd50, %r87, 4;
	add.s64 	%rd51, %rd1, %rd50;
	ld.global.u32 	%r151, [%rd51];
	add.s32 	%r183, %r151, %r183;
$L__BB0_54:
	add.s32 	%r190, %r190, 8;
$L__BB0_55:
	and.b32  	%r152, %r5, 6;
	setp.lt.u32 	%p77, %r152, 3;
	@%p77 bra 	$L__BB0_65;
	add.s32 	%r93, %r190, %r3;
	setp.lt.s32 	%p78, %r93, 0;
	setp.ge.u32 	%p79, %r93, %r119;
	or.pred  	%p80, %p78, %p79;
	@%p80 bra 	$L__BB0_58;
	mul.wide.u32 	%rd52, %r93, 4;
	add.s64 	%rd53, %rd1, %rd52;
	ld.global.u32 	%r153, [%rd53];
	add.s32 	%r183, %r153, %r183;
$L__BB0_58:
	add.s32 	%r96, %r93, 1;
	setp.lt.s32 	%p81, %r96, 0;
	setp.ge.u32 	%p82, %r96, %r119;
	or.pred  	%p83, %p81, %p82;
	@%p83 bra 	$L__BB0_60;
	mul.wide.u32 	%rd54, %r96, 4;
	add.s64 	%rd55, %rd1, %rd54;
	ld.global.u32 	%r154, [%rd55];
	add.s32 	%r183, %r154, %r183;
$L__BB0_60:
	add.s32 	%r99, %r93, 2;
	setp.lt.s32 	%p84, %r99, 0;
	setp.ge.u32 	%p85, %r99, %r119;
	or.pred  	%p86, %p84, %p85;
	@%p86 bra 	$L__BB0_62;
	mul.wide.u32 	%rd56, %r99, 4;
	add.s64 	%rd57, %rd1, %rd56;
	ld.global.u32 	%r155, [%rd57];
	add.s32 	%r183, %r155, %r183;
$L__BB0_62:
	add.s32 	%r102, %r93, 3;
	setp.lt.s32 	%p87, %r102, 0;
	setp.ge.u32 	%p88, %r102, %r119;
	or.pred  	%p89, %p87, %p88;
	@%p89 bra 	$L__BB0_64;
	mul.wide.u32 	%rd58, %r102, 4;
	add.s64 	%rd59, %rd1, %rd58;
	ld.global.u32 	%r156, [%rd59];
	add.s32 	%r183, %r156, %r183;
$L__BB0_64:
	add.s32 	%r190, %r190, 4;
$L__BB0_65:
	add.s32 	%r157, %r2, %r190;
	add.s32 	%r199, %r157, %r1;
	cvt.u16.u32 	%rs1, %r118;
	and.b16  	%rs2, %rs1, 1;
	mul.wide.u16 	%r158, %rs2, 2;
	neg.s32 	%r198, %r158;
$L__BB0_66:
	.pragma "nounroll";
	setp.lt.s32 	%p90, %r199, 0;
	setp.ge.u32 	%p91, %r199, %r119;
	or.pred  	%p92, %p90, %p91;
	@%p92 bra 	$L__BB0_68;
	mul.wide.u32 	%rd60, %r199, 4;
	add.s64 	%rd61, %rd1, %rd60;
	ld.global.u32 	%r159, [%rd61];
	add.s32 	%r183, %r159, %r183;
$L__BB0_68:
	add.s32 	%r199, %r199, 1;
	add.s32 	%r198, %r198, 1;
	setp.ne.s32 	%p93, %r198, 1;
	@%p93 bra 	$L__BB0_66;
$L__BB0_69:
	setp.ge.u32 	%p94, %r3, %r119;
	@%p94 bra 	$L__BB0_71;
	cvta.to.global.u64 	%rd62, %rd2;
	mul.wide.u32 	%rd63, %r3, 4;
	add.s64 	%rd64, %rd62, %rd63;
	st.global.u32 	[%rd64], %r183;
$L__BB0_71:
	ret;

}


// ===== COMPILED SASS (sm_100) =====

	.target	sm_100

	.elftype	@"ET_EXEC"


//--------------------- .note.nv.tkinfo           --------------------------
	.section	.note.nv.tkinfo,"",@"SHT_NOTE"
	.sectionflags	@"SHF_NOTE_NV_TKINFO"
	.tkinfo
        /*0018*/ 	.word	0x00000002
        /*0030*/ 	.string	""
        /*0030*/ 	.string	"ptxas"
        /*0030*/ 	.string	"Cuda compilation tools, release 13.0, V13.0.88"
        /*0030*/ 	.string	"Build cuda_13.0.r13.0/compiler.36424714_0"
        /*0030*/ 	.string	"-arch sm_100 -m 64 "



//--------------------- .note.nv.cuinfo           --------------------------
	.section	.note.nv.cuinfo,"",@"SHT_NOTE"
	.sectionflags	@"SHF_NOTE_NV_CUINFO"
        /*0018*/ 	.short	0x0002
        /*001a*/ 	.short	0x0064
        /*001c*/ 	.short	0x0082
	.zero		2


//--------------------- .nv.info                  --------------------------
	.section	.nv.info,"",@"SHT_CUDA_INFO"
	.align	4


	//----- nvinfo : EIATTR_REGCOUNT
	.align		4
        /*0000*/ 	.byte	0x04, 0x2f
        /*0002*/ 	.short	(.L_1 - .L_0)
	.align		4
.L_0:
        /*0004*/ 	.word	index@(_Z7stencilPiS_ij)
        /*0008*/ 	.word	0x00000020


	//----- nvinfo : EIATTR_FRAME_SIZE
	.align		4
.L_1:
        /*000c*/ 	.byte	0x04, 0x11
        /*000e*/ 	.short	(.L_3 - .L_2)
	.align		4
.L_2:
        /*0010*/ 	.word	index@(_Z7stencilPiS_ij)
        /*0014*/ 	.word	0x00000000


	//----- nvinfo : EIATTR_MIN_STACK_SIZE
	.align		4
.L_3:
        /*0018*/ 	.byte	0x04, 0x12
        /*001a*/ 	.short	(.L_5 - .L_4)
	.align		4
.L_4:
        /*001c*/ 	.word	index@(_Z7stencilPiS_ij)
        /*0020*/ 	.word	0x00000000
.L_5:


//--------------------- .nv.compat                --------------------------
	.section	.nv.compat,"",@"SHT_CUDA_COMPAT_INFO"
	.align	4
        /*0000*/ 	.byte	0x02, 0x09, 0x00, 0x00, 0x02, 0x02, 0x01, 0x00, 0x02, 0x05, 0x05, 0x00, 0x03, 0x07, 0x01, 0x01
        /*0010*/ 	.byte	0x02, 0x03, 0x00, 0x00, 0x02, 0x06, 0x01, 0x00, 0x04, 0x0b, 0x08, 0x00, 0x09, 0x00, 0x00, 0x00
        /*0020*/ 	.byte	0x00, 0x00, 0x00, 0x00


//--------------------- .nv.info._Z7stencilPiS_ij --------------------------
	.section	.nv.info._Z7stencilPiS_ij,"",@"SHT_CUDA_INFO"
	.sectionflags	@""
	.align	4


	//----- nvinfo : EIATTR_CUDA_API_VERSION
	.align		4
        /*0000*/ 	.byte	0x04, 0x37
        /*0002*/ 	.short	(.L_7 - .L_6)
.L_6:
        /*0004*/ 	.word	0x00000082


	//----- nvinfo : EIATTR_KPARAM_INFO
	.align		4
.L_7:
        /*0008*/ 	.byte	0x04, 0x17
        /*000a*/ 	.short	(.L_9 - .L_8)
.L_8:
        /*000c*/ 	.word	0x00000000
        /*0010*/ 	.short	0x0003
        /*0012*/ 	.short	0x0014
        /*0014*/ 	.byte	0x00, 0xf0, 0x11, 0x00


	//----- nvinfo : EIATTR_KPARAM_INFO
	.align		4
.L_9:
        /*0018*/ 	.byte	0x04, 0x17
        /*001a*/ 	.short	(.L_11 - .L_10)
.L_10:
        /*001c*/ 	.word	0x00000000
        /*0020*/ 	.short	0x0002
        /*0022*/ 	.short	0x0010
        /*0024*/ 	.byte	0x00, 0xf0, 0x11, 0x00


	//----- nvinfo : EIATTR_KPARAM_INFO
	.align		4
.L_11:
        /*0028*/ 	.byte	0x04, 0x17
        /*002a*/ 	.short	(.L_13 - .L_12)
.L_12:
        /*002c*/ 	.word	0x00000000
        /*0030*/ 	.short	0x0001
        /*0032*/ 	.short	0x0008
        /*0034*/ 	.byte	0x00, 0xf5, 0x21, 0x00


	//----- nvinfo : EIATTR_KPARAM_INFO
	.align		4
.L_13:
        /*0038*/ 	.byte	0x04, 0x17
        /*003a*/ 	.short	(.L_15 - .L_14)
.L_14:
        /*003c*/ 	.word	0x00000000
        /*0040*/ 	.short	0x0000
        /*0042*/ 	.short	0x0000
        /*0044*/ 	.byte	0x00, 0xf5, 0x21, 0x00


	//----- nvinfo : EIATTR_SPARSE_MMA_MASK
	.align		4
.L_15:
        /*0048*/ 	.byte	0x03, 0x50
        /*004a*/ 	.short	0x0000


	//----- nvinfo : EIATTR_MAXREG_COUNT
	.align		4
        /*004c*/ 	.byte	0x03, 0x1b
        /*004e*/ 	.short	0x00ff


	//----- nvinfo : EIATTR_MERCURY_ISA_VERSION
	.align		4
        /*0050*/ 	.byte	0x03, 0x5f
        /*0052*/ 	.short	0x0101


	//----- nvinfo : EIATTR_VRC_CTA_INIT_COUNT
	.align		4
        /*0054*/ 	.byte	0x02, 0x4a
	.zero		1
	.zero		1


	//----- nvinfo : EIATTR_EXIT_INSTR_OFFSETS
	.align		4
        /*0058*/ 	.byte	0x04, 0x1c
        /*005a*/ 	.short	(.L_17 - .L_16)


	//   ....[0]....
.L_16:
        /*005c*/ 	.word	0x00000fe0


	//   ....[1]....
        /*0060*/ 	.word	0x00001020


	//----- nvinfo : EIATTR_CBANK_PARAM_SIZE
	.align		4
.L_17:
        /*0064*/ 	.byte	0x03, 0x19
        /*0066*/ 	.short	0x0018


	//----- nvinfo : EIATTR_PARAM_CBANK
	.align		4
        /*0068*/ 	.byte	0x04, 0x0a
        /*006a*/ 	.short	(.L_19 - .L_18)
	.align		4
.L_18:
        /*006c*/ 	.word	index@(.nv.constant0._Z7stencilPiS_ij)
        /*0070*/ 	.short	0x0380
        /*0072*/ 	.short	0x0018


	//----- nvinfo : EIATTR_SW_WAR
	.align		4
.L_19:
        /*0074*/ 	.byte	0x04, 0x36
        /*0076*/ 	.short	(.L_21 - .L_20)
.L_20:
        /*0078*/ 	.word	0x00000008
.L_21:


//--------------------- .nv.callgraph             --------------------------
	.section	.nv.callgraph,"",@"SHT_CUDA_CALLGRAPH"
	.align	4
	.sectionentsize	8
	.align		4
        /*0000*/ 	.word	0x00000000
	.align		4
        /*0004*/ 	.word	0xffffffff
	.align		4
        /*0008*/ 	.word	0x00000000
	.align		4
        /*000c*/ 	.word	0xfffffffe
	.align		4
        /*0010*/ 	.word	0x00000000
	.align		4
        /*0014*/ 	.word	0xfffffffd
	.align		4
        /*0018*/ 	.word	0x00000000
	.align		4
        /*001c*/ 	.word	0xfffffffc


//--------------------- .text._Z7stencilPiS_ij    --------------------------
	.section	.text._Z7stencilPiS_ij,"ax",@progbits
	.align	128
        .global         _Z7stencilPiS_ij
        .type           _Z7stencilPiS_ij,@function
        .size           _Z7stencilPiS_ij,(.L_x_7 - _Z7stencilPiS_ij)
        .other          _Z7stencilPiS_ij,@"STO_CUDA_ENTRY STV_DEFAULT"
_Z7stencilPiS_ij:
.text._Z7stencilPiS_ij:
[----:B------:R-:W-:Y:S01]  /*0000*/  LDC R1, c[0x0][0x37c] ;  /* 0x0000df00ff017b82 */ /* 0x000fe20000000800 */
[----:B------:R-:W0:Y:S07]  /*0010*/  S2R R0, SR_TID.X ;  /* 0x0000000000007919 */ /* 0x000e2e0000002100 */
[----:B------:R-:W1:Y:S01]  /*0020*/  S2UR UR5, SR_CTAID.X ;  /* 0x00000000000579c3 */ /* 0x000e620000002500 */
[----:B------:R-:W2:Y:S01]  /*0030*/  LDCU UR10, c[0x0][0x390] ;  /* 0x00007200ff0a77ac */ /* 0x000ea20008000800 */
[----:B------:R-:W-:Y:S01]  /*0040*/  IMAD.MOV.U32 R2, RZ, RZ, RZ ;  /* 0x000000ffff027224 */ /* 0x000fe200078e00ff */
[----:B------:R-:W1:Y:S01]  /*0050*/  LDCU UR4, c[0x0][0x360] ;  /* 0x00006c00ff0477ac */ /* 0x000e620008000800 */
[----:B------:R-:W3:Y:S01]  /*0060*/  LDCU.64 UR8, c[0x0][0x358] ;  /* 0x00006b00ff0877ac */ /* 0x000ee20008000a00 */
[----:B--2---:R-:W-:-:S02]  /*0070*/  UISETP.GE.AND UP0, UPT, UR10, URZ, UPT ;  /* 0x000000ff0a00728c */ /* 0x004fc4000bf06270 */
[----:B-1----:R-:W-:-:S06]  /*0080*/  UIMAD UR4, UR4, UR5, URZ ;  /* 0x00000005040472a4 */ /* 0x002fcc000f8e02ff */
[----:B0-----:R-:W-:Y:S01]  /*0090*/  VIADD R3, R0, UR4 ;  /* 0x0000000400037c36 */ /* 0x001fe20008000000 */
[----:B---3--:R-:W-:Y:S06]  /*00a0*/  BRA.U !UP0, `(.L_x_0) ;  /* 0x0000000d08c47547 */ /* 0x008fec000b800000 */
[----:B------:R-:W-:Y:S01]  /*00b0*/  UISETP.GE.U32.AND UP0, UPT, UR10, 0x8, UPT ;  /* 0x000000080a00788c */ /* 0x000fe2000bf06070 */
[----:B------:R-:W-:Y:S01]  /*00c0*/  IMAD.MOV.U32 R2, RZ, RZ, RZ ;  /* 0x000000ffff027224 */ /* 0x000fe200078e00ff */
[----:B------:R-:W-:Y:S02]  /*00d0*/  UIADD3 UR6, UPT, UPT, -UR10, URZ, URZ ;  /* 0x000000ff0a067290 */ /* 0x000fe4000fffe1ff */
[----:B------:R-:W-:-:S04]  /*00e0*/  USHF.L.U32 UR5, UR10, 0x1, URZ ;  /* 0x000000010a057899 */ /* 0x000fc800080006ff */
[----:B------:R-:W-:Y:S01]  /*00f0*/  MOV R18, UR6 ;  /* 0x0000000600127c02 */ /* 0x000fe20008000f00 */
[----:B------:R-:W-:Y:S07]  /*0100*/  BRA.U !UP0, `(.L_x_1) ;  /* 0x0000000508f47547 */ /* 0x000fee000b800000 */
[----:B------:R-:W-:Y:S02]  /*0110*/  UIADD3 UR7, UPT, UPT, -UR10, 0x7, URZ ;  /* 0x000000070a077890 */ /* 0x000fe4000fffe1ff */
[----:B------:R-:W-:Y:S01]  /*0120*/  VIADD R4, R3, -UR10 ;  /* 0x8000000a03047c36 */ /* 0x000fe20008000000 */
[----:B------:R-:W-:Y:S01]  /*0130*/  UIADD3 UR6, UPT, UPT, UR5, 0x1, URZ ;  /* 0x0000000105067890 */ /* 0x000fe2000fffe0ff */
[----:B------:R-:W-:Y:S01]  /*0140*/  IMAD.MOV.U32 R2, RZ, RZ, RZ ;  /* 0x000000ffff027224 */ /* 0x000fe200078e00ff */
[----:B------:R-:W0:Y:S01]  /*0150*/  LDCU UR11, c[0x0][0x394] ;  /* 0x00007280ff0b77ac */ /* 0x000e220008000800 */
[----:B------:R-:W-:Y:S01]  /*0160*/  IMAD.U32 R5, RZ, RZ, UR7 ;  /* 0x00000007ff057e24 */ /* 0x000fe2000f8e00ff */
[----:B------:R-:W-:-:S04]  /*0170*/  ULOP3.LUT UR6, UR6, 0xfffffff0, URZ, 0xc0, !UPT ;  /* 0xfffffff006067892 */ /* 0x000fc8000f8ec0ff */
[----:B------:R-:W-:-:S12]  /*0180*/  UIADD3 UR6, UPT, UPT, -UR6, URZ, URZ ;  /* 0x000000ff06067290 */ /* 0x000fd8000fffe1ff */
.L_x_2:
[C---:B0-----:R-:W-:Y:S02]  /*0190*/  ISETP.GE.U32.AND P1, PT, R4.reuse, UR11, PT ;  /* 0x0000000b04007c0c */ /* 0x041fe4000bf26070 */
[C---:B------:R-:W-:Y:S02]  /*01a0*/  IADD3 R11, PT, PT, R4.reuse, 0x1, RZ ;  /* 0x00000001040b7810 */ /* 0x040fe40007ffe0ff */
[----:B------:R-:W-:Y:S02]  /*01b0*/  ISETP.LT.OR P1, PT, R4, RZ, P1 ;  /* 0x000000ff0400720c */ /* 0x000fe40000f21670 */
[----:B------:R-:W-:-:S04]  /*01c0*/  ISETP.GE.U32.AND P2, PT, R11, UR11, PT ;  /* 0x0000000b0b007c0c */ /* 0x000fc8000bf46070 */
[----:B------:R-:W-:-:S07]  /*01d0*/  ISETP.LT.OR P2, PT, R11, RZ, P2 ;  /* 0x000000ff0b00720c */ /* 0x000fce0001741670 */
[----:B------:R-:W0:Y:S08]  /*01e0*/  @!P1 LDC.64 R6, c[0x0][0x380] ;  /* 0x0000e000ff069b82 */ /* 0x000e300000000a00 */
[----:B------:R-:W1:Y:S01]  /*01f0*/  @!P2 LDC.64 R8, c[0x0][0x380] ;  /* 0x0000e000ff08ab82 */ /* 0x000e620000000a00 */
[----:B0-----:R-:W-:-:S06]  /*0200*/  @!P1 IMAD.WIDE.U32 R6, R4, 0x4, R6 ;  /* 0x0000000404069825 */ /* 0x001fcc00078e0006 */
[----:B------:R-:W2:Y:S01]  /*0210*/  @!P1 LDG.E R7, desc[UR8][R6.64] ;  /* 0x0000000806079981 */ /* 0x000ea2000c1e1900 */
[----:B-1----:R-:W-:-:S06]  /*0220*/  @!P2 IMAD.WIDE.U32 R8, R11, 0x4, R8 ;  /* 0x000000040b08a825 */ /* 0x002fcc00078e0008 */
[----:B------:R-:W3:Y:S01]  /*0230*/  @!P2 LDG.E R9, desc[UR8][R8.64] ;  /* 0x000000080809a981 */ /* 0x000ee2000c1e1900 */
[C---:B------:R-:W-:Y:S02]  /*0240*/  VIADD R11, R4.reuse, 0x2 ;  /* 0x00000002040b7836 */ /* 0x040fe40000000000 */
[----:B------:R-:W-:-:S03]  /*0250*/  VIADD R17, R4, 0x3 ;  /* 0x0000000304117836 */ /* 0x000fc60000000000 */
[----:B------:R-:W-:Y:S01]  /*0260*/  ISETP.GE.U32.AND P0, PT, R11, UR11, PT ;  /* 0x0000000b0b007c0c */ /* 0x000fe2000bf06070 */
[C---:B------:R-:W-:Y:S01]  /*0270*/  VIADD R29, R4.reuse, 0x4 ;  /* 0x00000004041d7836 */ /* 0x040fe20000000000 */
[----:B------:R-:W-:Y:S02]  /*0280*/  ISETP.GE.U32.AND P5, PT, R17, UR11, PT ;  /* 0x0000000b11007c0c */ /* 0x000fe4000bfa6070 */
[----:B------:R-:W-:Y:S02]  /*0290*/  ISETP.LT.OR P0, PT, R11, RZ, P0 ;  /* 0x000000ff0b00720c */ /* 0x000fe40000701670 */
[----:B------:R-:W-:Y:S02]  /*02a0*/  ISETP.LT.OR P5, PT, R17, RZ, P5 ;  /* 0x000000ff1100720c */ /* 0x000fe40002fa1670 */
[C---:B------:R-:W-:Y:S02]  /*02b0*/  IADD3 R27, PT, PT, R4.reuse, 0x5, RZ ;  /* 0x00000005041b7810 */ /* 0x040fe40007ffe0ff */
[----:B------:R-:W-:Y:S01]  /*02c0*/  ISETP.GE.U32.AND P6, PT, R29, UR11, PT ;  /* 0x0000000b1d007c0c */ /* 0x000fe2000bfc6070 */
[----:B------:R-:W-:Y:S01]  /*02d0*/  VIADD R21, R4, 0x6 ;  /* 0x0000000604157836 */ /* 0x000fe20000000000 */
[----:B------:R-:W-:-:S02]  /*02e0*/  ISETP.GE.U32.AND P3, PT, R27, UR11, PT ;  /* 0x0000000b1b007c0c */ /* 0x000fc4000bf66070 */
[----:B------:R-:W-:Y:S02]  /*02f0*/  ISETP.LT.OR P6, PT, R29, RZ, P6 ;  /* 0x000000ff1d00720c */ /* 0x000fe400037c1670 */
[----:B------:R-:W-:Y:S01]  /*0300*/  ISETP.LT.OR P3, PT, R27, RZ, P3 ;  /* 0x000000ff1b00720c */ /* 0x000fe20001f61670 */
[----:B------:R-:W0:Y:S01]  /*0310*/  @!P0 LDC.64 R18, c[0x0][0x380] ;  /* 0x0000e000ff128b82 */ /* 0x000e220000000a00 */
[----:B------:R-:W-:Y:S01]  /*0320*/  ISETP.GE.U32.AND P4, PT, R21, UR11, PT ;  /* 0x0000000b15007c0c */ /* 0x000fe2000bf86070 */
[----:B------:R-:W-:-:S03]  /*0330*/  VIADD R23, R4, 0x7 ;  /* 0x0000000704177836 */ /* 0x000fc60000000000 */
[----:B------:R-:W-:-:S03]  /*0340*/  ISETP.LT.OR P4, PT, R21, RZ, P4 ;  /* 0x000000ff1500720c */ /* 0x000fc60002781670 */
[----:B------:R-:W1:Y:S01]  /*0350*/  @!P5 LDC.64 R14, c[0x0][0x380] ;  /* 0x0000e000ff0edb82 */ /* 0x000e620000000a00 */
[----:B------:R-:W-:-:S07]  /*0360*/  IADD3 R25, PT, PT, R4, 0x8, RZ ;  /* 0x0000000804197810 */ /* 0x000fce0007ffe0ff */
[----:B------:R-:W4:Y:S01]  /*0370*/  @!P6 LDC.64 R12, c[0x0][0x380] ;  /* 0x0000e000ff0ceb82 */ /* 0x000f220000000a00 */
[----:B0-----:R-:W-:-:S06]  /*0380*/  @!P0 IMAD.WIDE.U32 R18, R11, 0x4, R18 ;  /* 0x000000040b128825 */ /* 0x001fcc00078e0012 */
[----:B------:R-:W5:Y:S01]  /*0390*/  @!P0 LDG.E R19, desc[UR8][R18.64] ;  /* 0x0000000812138981 */ /* 0x000f62000c1e1900 */
[----:B-1----:R-:W-:-:S06]  /*03a0*/  @!P5 IMAD.WIDE.U32 R14, R17, 0x4, R14 ;  /* 0x00000004110ed825 */ /* 0x002fcc00078e000e */
[----:B------:R0:W5:Y:S01]  /*03b0*/  @!P5 LDG.E R15, desc[UR8][R14.64] ;  /* 0x000000080e0fd981 */ /* 0x000162000c1e1900 */
[----:B----4-:R-:W-:-:S06]  /*03c0*/  @!P6 IMAD.WIDE.U32 R12, R29, 0x4, R12 ;  /* 0x000000041d0ce825 */ /* 0x010fcc00078e000c */
[----:B------:R-:W4:Y:S01]  /*03d0*/  @!P6 LDG.E R13, desc[UR8][R12.64] ;  /* 0x000000080c0de981 */ /* 0x000f22000c1e1900 */
[----:B--2---:R-:W-:Y:S01]  /*03e0*/  @!P1 IMAD.IADD R2, R2, 0x1, R7 ;  /* 0x0000000102029824 */ /* 0x004fe200078e0207 */
[C---:B------:R-:W-:Y:S01]  /*03f0*/  ISETP.GE.U32.AND P1, PT, R23.reuse, UR11, PT ;  /* 0x0000000b17007c0c */ /* 0x040fe2000bf26070 */
[----:B------:R-:W1:Y:S02]  /*0400*/  @!P3 LDC.64 R6, c[0x0][0x380] ;  /* 0x0000e000ff06bb82 */ /* 0x000e640000000a00 */
[----:B---3--:R-:W-:Y:S01]  /*0410*/  @!P2 IMAD.IADD R2, R2, 0x1, R9 ;  /* 0x000000010202a824 */ /* 0x008fe200078e0209 */
[----:B------:R-:W-:-:S05]  /*0420*/  ISETP.LT.OR P2, PT, R23, RZ, P1 ;  /* 0x000000ff1700720c */ /* 0x000fca0000f41670 */
[----:B------:R-:W2:Y:S01]  /*0430*/  @!P4 LDC.64 R8, c[0x0][0x380] ;  /* 0x0000e000ff08cb82 */ /* 0x000ea20000000a00 */
[----:B------:R-:W-:-:S04]  /*0440*/  ISETP.GE.U32.AND P1, PT, R25, UR11, PT ;  /* 0x0000000b19007c0c */ /* 0x000fc8000bf26070 */
[----:B------:R-:W-:-:S03]  /*0450*/  ISETP.LT.OR P1, PT, R25, RZ, P1 ;  /* 0x000000ff1900720c */ /* 0x000fc60000f21670 */
[----:B------:R-:W3:Y:S10]  /*0460*/  @!P2 LDC.64 R10, c[0x0][0x380] ;  /* 0x0000e000ff0aab82 */ /* 0x000ef40000000a00 */
[----:B------:R-:W0:Y:S01]  /*0470*/  @!P1 LDC.64 R16, c[0x0][0x380] ;  /* 0x0000e000ff109b82 */ /* 0x000e220000000a00 */
[----:B-1----:R-:W-:-:S04]  /*0480*/  @!P3 IMAD.WIDE.U32 R6, R27, 0x4, R6 ;  /* 0x000000041b06b825 */ /* 0x002fc800078e0006 */
[----:B--2---:R-:W-:Y:S02]  /*0490*/  @!P4 IMAD.WIDE.U32 R8, R21, 0x4, R8 ;  /* 0x000000041508c825 */ /* 0x004fe400078e0008 */
[----:B------:R-:W2:Y:S04]  /*04a0*/  @!P3 LDG.E R7, desc[UR8][R6.64] ;  /* 0x000000080607b981 */ /* 0x000ea8000c1e1900 */
[----:B------:R-:W2:Y:S01]  /*04b0*/  @!P4 LDG.E R9, desc[UR8][R8.64] ;  /* 0x000000080809c981 */ /* 0x000ea2000c1e1900 */
[----:B---3--:R-:W-:-:S06]  /*04c0*/  @!P2 IMAD.WIDE.U32 R10, R23, 0x4, R10 ;  /* 0x00000004170aa825 */ /* 0x008fcc00078e000a */
[----:B------:R-:W3:Y:S01]  /*04d0*/  @!P2 LDG.E R11, desc[UR8][R10.64] ;  /* 0x000000080a0ba981 */ /* 0x000ee2000c1e1900 */
[----:B0-----:R-:W-:-:S05]  /*04e0*/  @!P1 IMAD.WIDE.U32 R16, R25, 0x4, R16 ;  /* 0x0000000419109825 */ /* 0x001fca00078e0010 */
[----:B------:R0:W3:Y:S01]  /*04f0*/  @!P1 LDG.E R22, desc[UR8][R16.64] ;  /* 0x0000000810169981 */ /* 0x0000e2000c1e1900 */
[----:B------:R-:W-:Y:S02]  /*0500*/  VIADD R14, R4, 0x9 ;  /* 0x00000009040e7836 */ /* 0x000fe40000000000 */
[----:B-----5:R-:W-:Y:S02]  /*0510*/  @!P0 IMAD.IADD R2, R2, 0x1, R19 ;  /* 0x0000000102028824 */ /* 0x020fe400078e0213 */
[----:B------:R-:W-:Y:S01]  /*0520*/  VIADD R20, R4, 0xa ;  /* 0x0000000a04147836 */ /* 0x000fe20000000000 */
[----:B------:R-:W-:Y:S02]  /*0530*/  ISETP.GE.U32.AND P0, PT, R14, UR11, PT ;  /* 0x0000000b0e007c0c */ /* 0x000fe4000bf06070 */
[----:B------:R-:W-:Y:S02]  /*0540*/  @!P5 IADD3 R2, PT, PT, R2, R15, RZ ;  /* 0x0000000f0202d210 */ /* 0x000fe40007ffe0ff */
[----:B------:R-:W-:-:S02]  /*0550*/  ISETP.LT.OR P0, PT, R14, RZ, P0 ;  /* 0x000000ff0e00720c */ /* 0x000fc40000701670 */
[----:B------:R-:W-:Y:S01]  /*0560*/  IADD3 R29, PT, PT, R4, 0xb, RZ ;  /* 0x0000000b041d7810 */ /* 0x000fe20007ffe0ff */
[----:B----4-:R-:W-:Y:S01]  /*0570*/  @!P6 IMAD.IADD R2, R2, 0x1, R13 ;  /* 0x000000010202e824 */ /* 0x010fe200078e020d */
[----:B------:R-:W-:Y:S01]  /*0580*/  ISETP.GE.U32.AND P6, PT, R20, UR11, PT ;  /* 0x0000000b14007c0c */ /* 0x000fe2000bfc6070 */
[C---:B------:R-:W-:Y:S01]  /*0590*/  VIADD R21, R4.reuse, 0xc ;  /* 0x0000000c04157836 */ /* 0x040fe20000000000 */
[----:B------:R-:W-:Y:S01]  /*05a0*/  ISETP.GE.U32.AND P5, PT, R29, UR11, PT ;  /* 0x0000000b1d007c0c */ /* 0x000fe2000bfa6070 */
[----:B------:R-:W-:-:S03]  /*05b0*/  VIADD R23, R4, 0xd ;  /* 0x0000000d04177836 */ /* 0x000fc60000000000 */
[----:B------:R-:W-:-:S03]  /*05c0*/  ISETP.LT.OR P5, PT, R29, RZ, P5 ;  /* 0x000000ff1d00720c */ /* 0x000fc60002fa1670 */
[----:B------:R-:W1:Y:S01]  /*05d0*/  @!P0 LDC.64 R18, c[0x0][0x380] ;  /* 0x0000e000ff128b82 */ /* 0x000e620000000a00 */
[C---:B------:R-:W-:Y:S02]  /*05e0*/  VIADD R25, R4.reuse, 0xe ;  /* 0x0000000e04197836 */ /* 0x040fe40000000000 */
[----:B------:R-:W-:-:S07]  /*05f0*/  VIADD R27, R4, 0xf ;  /* 0x0000000f041b7836 */ /* 0x000fce0000000000 */
[----:B------:R-:W4:Y:S01]  /*0600*/  @!P5 LDC.64 R12, c[0x0][0x380] ;  /* 0x0000e000ff0cdb82 */ /* 0x000f220000000a00 */
[----:B-1----:R-:W-:-:S06]  /*0610*/  @!P0 IMAD.WIDE.U32 R18, R14, 0x4, R18 ;  /* 0x000000040e128825 */ /* 0x002fcc00078e0012 */
[----:B------:R-:W5:Y:S01]  /*0620*/  @!P0 LDG.E R19, desc[UR8][R18.64] ;  /* 0x0000000812138981 */ /* 0x000f62000c1e1900 */
[----:B----4-:R-:W-:-:S06]  /*0630*/  @!P5 IMAD.WIDE.U32 R12, R29, 0x4, R12 ;  /* 0x000000041d0cd825 */ /* 0x010fcc00078e000c */
[----:B------:R-:W4:Y:S01]  /*0640*/  @!P5 LDG.E R13, desc[UR8][R12.64] ;  /* 0x000000080c0dd981 */ /* 0x000f22000c1e1900 */
[----:B--2---:R-:W-:Y:S01]  /*0650*/  @!P3 IMAD.IADD R2, R2, 0x1, R7 ;  /* 0x000000010202b824 */ /* 0x004fe200078e0207 */
[----:B------:R-:W-:-:S04]  /*0660*/  ISETP.LT.OR P3, PT, R20, RZ, P6 ;  /* 0x000000ff1400720c */ /* 0x000fc80003761670 */
[----:B------:R-:W-:Y:S02]  /*0670*/  @!P4 IADD3 R2, PT, PT, R2, R9, RZ ;  /* 0x000000090202c210 */ /* 0x000fe40007ffe0ff */
[----:B------:R-:W-:Y:S02]  /*0680*/  ISETP.GE.U32.AND P4, PT, R21, UR11, PT ;  /* 0x0000000b15007c0c */ /* 0x000fe4000bf86070 */
[----:B------:R-:W-:Y:S02]  /*0690*/  ISETP.GE.U32.AND P6, PT, R23, UR11, PT ;  /* 0x0000000b17007c0c */ /* 0x000fe4000bfc6070 */
[----:B------:R-:W-:Y:S02]  /*06a0*/  ISETP.LT.OR P4, PT, R21, RZ, P4 ;  /* 0x000000ff1500720c */ /* 0x000fe40002781670 */
[----:B------:R-:W-:Y:S01]  /*06b0*/  ISETP.LT.OR P6, PT, R23, RZ, P6 ;  /* 0x000000ff1700720c */ /* 0x000fe200037c1670 */
[----:B0-----:R-:W0:Y:S01]  /*06c0*/  @!P3 LDC.64 R16, c[0x0][0x380] ;  /* 0x0000e000ff10bb82 */ /* 0x001e220000000a00 */
[----:B---3--:R-:W-:-:S02]  /*06d0*/  @!P2 IADD3 R2, PT, PT, R2, R11, RZ ;  /* 0x0000000b0202a210 */ /* 0x008fc40007ffe0ff */
[----:B------:R-:W-:-:S04]  /*06e0*/  ISETP.GE.U32.AND P2, PT, R25, UR11, PT ;  /* 0x0000000b19007c0c */ /* 0x000fc8000bf46070 */
[----:B------:R-:W-:Y:S01]  /*06f0*/  ISETP.LT.OR P2, PT, R25, RZ, P2 ;  /* 0x000000ff1900720c */ /* 0x000fe20001741670 */
[----:B------:R-:W-:Y:S01]  /*0700*/  @!P1 IMAD.IADD R2, R2, 0x1, R22 ;  /* 0x0000000102029824 */ /* 0x000fe200078e0216 */
[C---:B------:R-:W-:Y:S01]  /*0710*/  ISETP.GE.U32.AND P1, PT, R27.reuse, UR11, PT ;  /* 0x0000000b1b007c0c */ /* 0x040fe2000bf26070 */
[----:B------:R-:W1:Y:S03]  /*0720*/  @!P4 LDC.64 R10, c[0x0][0x380] ;  /* 0x0000e000ff0acb82 */ /* 0x000e660000000a00 */
[----:B------:R-:W-:-:S05]  /*0730*/  ISETP.LT.OR P1, PT, R27, RZ, P1 ;  /* 0x000000ff1b00720c */ /* 0x000fca0000f21670 */
[----:B------:R-:W2:Y:S08]  /*0740*/  @!P6 LDC.64 R8, c[0x0][0x380] ;  /* 0x0000e000ff08eb82 */ /* 0x000eb00000000a00 */
[----:B------:R-:W3:Y:S01]  /*0750*/  @!P2 LDC.64 R6, c[0x0][0x380] ;  /* 0x0000e000ff06ab82 */ /* 0x000ee20000000a00 */
[----:B0-----:R-:W-:-:S06]  /*0760*/  @!P3 IMAD.WIDE.U32 R16, R20, 0x4, R16 ;  /* 0x000000041410b825 */ /* 0x001fcc00078e0010 */
[----:B------:R-:W4:Y:S01]  /*0770*/  @!P3 LDG.E R17, desc[UR8][R16.64] ;  /* 0x000000081011b981 */ /* 0x000f22000c1e1900 */
[----:B------:R-:W0:Y:S01]  /*0780*/  @!P1 LDC.64 R14, c[0x0][0x380] ;  /* 0x0000e000ff0e9b82 */ /* 0x000e220000000a00 */
[----:B-1----:R-:W-:-:S06]  /*0790*/  @!P4 IMAD.WIDE.U32 R10, R21, 0x4, R10 ;  /* 0x00000004150ac825 */ /* 0x002fcc00078e000a */
[----:B------:R-:W4:Y:S01]  /*07a0*/  @!P4 LDG.E R11, desc[UR8][R10.64] ;  /* 0x000000080a0bc981 */ /* 0x000f22000c1e1900 */
[----:B--2---:R-:W-:-:S06]  /*07b0*/  @!P6 IMAD.WIDE.U32 R8, R23, 0x4, R8 ;  /* 0x000000041708e825 */ /* 0x004fcc00078e0008 */
[----:B------:R-:W2:Y:S01]  /*07c0*/  @!P6 LDG.E R9, desc[UR8][R8.64] ;  /* 0x000000080809e981 */ /* 0x000ea2000c1e1900 */
[----:B---3--:R-:W-:-:S06]  /*07d0*/  @!P2 IMAD.WIDE.U32 R6, R25, 0x4, R6 ;  /* 0x000000041906a825 */ /* 0x008fcc00078e0006 */
[----:B------:R-:W3:Y:S01]  /*07e0*/  @!P2 LDG.E R7, desc[UR8][R6.64] ;  /* 0x000000080607a981 */ /* 0x000ee2000c1e1900 */
[----:B0-----:R-:W-:-:S06]  /*07f0*/  @!P1 IMAD.WIDE.U32 R14, R27, 0x4, R14 ;  /* 0x000000041b0e9825 */ /* 0x001fcc00078e000e */
[----:B------:R-:W3:Y:S01]  /*0800*/  @!P1 LDG.E R15, desc[UR8][R14.64] ;  /* 0x000000080e0f9981 */ /* 0x000ee2000c1e1900 */
[----:B-----5:R-:W-:Y:S01]  /*0810*/  @!P0 IADD3 R2, PT, PT, R2, R19, RZ ;  /* 0x0000001302028210 */ /* 0x020fe20007ffe0ff */
[----:B------:R-:W-:-:S04]  /*0820*/  UIADD3 UR6, UPT, UPT, UR6, 0x10, URZ ;  /* 0x0000001006067890 */ /* 0x000fc8000fffe0ff */
[----:B------:R-:W-:Y:S01]  /*0830*/  UISETP.NE.AND UP0, UPT, UR6, URZ, UPT ;  /* 0x000000ff0600728c */ /* 0x000fe2000bf05270 */
[----:B------:R-:W-:Y:S01]  /*0840*/  IADD3 R5, PT, PT, R5, 0x10, RZ ;  /* 0x0000001005057810 */ /* 0x000fe20007ffe0ff */
[----:B------:R-:W-:Y:S02]  /*0850*/  VIADD R4, R4, 0x10 ;  /* 0x0000001004047836 */ /* 0x000fe40000000000 */
[----:B----4-:R-:W-:-:S04]  /*0860*/  @!P3 IMAD.IADD R2, R2, 0x1, R17 ;  /* 0x000000010202b824 */ /* 0x010fc800078e0211 */
[----:B------:R-:W-:-:S05]  /*0870*/  @!P5 IMAD.IADD R2, R2, 0x1, R13 ;  /* 0x000000010202d824 */ /* 0x000fca00078e020d */
[----:B------:R-:W-:-:S05]  /*0880*/  @!P4 IADD3 R2, PT, PT, R2, R11, RZ ;  /* 0x0000000b0202c210 */ /* 0x000fca0007ffe0ff */
[----:B--2---:R-:W-:-:S04]  /*0890*/  @!P6 IMAD.IADD R2, R2, 0x1, R9 ;  /* 0x000000010202e824 */ /* 0x004fc800078e0209 */
[----:B---3--:R-:W-:-:S04]  /*08a0*/  @!P2 IMAD.IADD R2, R2, 0x1, R7 ;  /* 0x000000010202a824 */ /* 0x008fc800078e0207 */
[----:B------:R-:W-:Y:S01]  /*08b0*/  @!P1 IMAD.IADD R2, R2, 0x1, R15 ;  /* 0x0000000102029824 */ /* 0x000fe200078e020f */
[----:B------:R-:W-:Y:S06]  /*08c0*/  BRA.U UP0, `(.L_x_2) ;  /* 0xfffffff900307547 */ /* 0x000fec000b83ffff */
[----:B------:R-:W-:-:S07]  /*08d0*/  IADD3 R18, PT, PT, R5, -0x7, RZ ;  /* 0xfffffff905127810 */ /* 0x000fce0007ffe0ff */
.L_x_1:
[----:B------:R-:W0:Y:S01]  /*08e0*/  LDCU.U16 UR6, c[0x0][0x390] ;  /* 0x00007200ff0677ac */ /* 0x000e220008000400 */
[----:B------:R-:W-:Y:S02]  /*08f0*/  ULOP3.LUT UR7, UR5, 0x6, URZ, 0xc0, !UPT ;  /* 0x0000000605077892 */ /* 0x000fe4000f8ec0ff */
[----:B------:R-:W-:Y:S01]  /*0900*/  ULOP3.LUT UR5, UR5, 0xe, URZ, 0xc0, !UPT ;  /* 0x0000000e05057892 */ /* 0x000fe2000f8ec0ff */
[----:B------:R-:W1:Y:S03]  /*0910*/  LDCU UR10, c[0x0][0x394] ;  /* 0x00007280ff0a77ac */ /* 0x000e660008000800 */
[----:B------:R-:W-:Y:S02]  /*0920*/  UISETP.GE.U32.AND UP0, UPT, UR5, 0x7, UPT ;  /* 0x000000070500788c */ /* 0x000fe4000bf06070 */
[----:B------:R-:W-:Y:S02]  /*0930*/  UISETP.GE.U32.AND UP1, UPT, UR7, 0x3, UPT ;  /* 0x000000030700788c */ /* 0x000fe4000bf26070 */
[----:B0-----:R-:W-:-:S04]  /*0940*/  USHF.L.U32 UR6, UR6, 0x1, URZ ;  /* 0x0000000106067899 */ /* 0x001fc800080006ff */
[----:B------:R-:W-:-:S04]  /*0950*/  ULOP3.LUT UR6, UR6, 0x2, URZ, 0xe2, !UPT ;  /* 0x0000000206067892 */ /* 0x000fc8000f8ee2ff */
[----:B------:R-:W-:Y:S01]  /*0960*/  UIADD3 UR6, UPT, UPT, -UR6, URZ, URZ ;  /* 0x000000ff06067290 */ /* 0x000fe2000fffe1ff */
[----:B-1----:R-:W-:Y:S11]  /*0970*/  BRA.U !UP0, `(.L_x_3) ;  /* 0x0000000108e87547 */ /* 0x002ff6000b800000 */
[----:B------:R-:W0:Y:S01]  /*0980*/  LDCU UR5, c[0x0][0x394] ;  /* 0x00007280ff0577ac */ /* 0x000e220008000800 */
[----:B------:R-:W-:-:S05]  /*0990*/  IMAD.IADD R23, R3, 0x1, R18 ;  /* 0x0000000103177824 */ /* 0x000fca00078e0212 */
[----:B0-----:R-:W-:-:S04]  /*09a0*/  ISETP.GE.U32.AND P6, PT, R23, UR5, PT ;  /* 0x0000000517007c0c */ /* 0x001fc8000bfc6070 */
[----:B------:R-:W-:-:S13]  /*09b0*/  ISETP.LT.OR P6, PT, R23, RZ, P6 ;  /* 0x000000ff1700720c */ /* 0x000fda00037c1670 */
[----:B------:R-:W0:Y:S02]  /*09c0*/  @!P6 LDC.64 R4, c[0x0][0x380] ;  /* 0x0000e000ff04eb82 */ /* 0x000e240000000a00 */
[----:B0-----:R-:W-:-:S06]  /*09d0*/  @!P6 IMAD.WIDE.U32 R4, R23, 0x4, R4 ;  /* 0x000000041704e825 */ /* 0x001fcc00078e0004 */
[----:B------:R-:W2:Y:S01]  /*09e0*/  @!P6 LDG.E R5, desc[UR8][R4.64] ;  /* 0x000000080405e981 */ /* 0x000ea2000c1e1900 */
[C---:B------:R-:W-:Y:S01]  /*09f0*/  VIADD R11, R23.reuse, 0x1 ;  /* 0x00000001170b7836 */ /* 0x040fe20000000000 */
[C---:B------:R-:W-:Y:S01]  /*0a00*/  IADD3 R29, PT, PT, R23.reuse, 0x2, RZ ;  /* 0x00000002171d7810 */ /* 0x040fe20007ffe0ff */
[C---:B------:R-:W-:Y:S01]  /*0a10*/  VIADD R27, R23.reuse, 0x3 ;  /* 0x00000003171b7836 */ /* 0x040fe20000000000 */
[C---:B------:R-:W-:Y:S01]  /*0a20*/  IADD3 R19, PT, PT, R23.reuse, 0x5, RZ ;  /* 0x0000000517137810 */ /* 0x040fe20007ffe0ff */
[----:B------:R-:W-:Y:S01]  /*0a30*/  VIADD R25, R23, 0x4 ;  /* 0x0000000417197836 */ /* 0x000fe20000000000 */
[----:B------:R-:W-:Y:S01]  /*0a40*/  ISETP.GE.U32.AND P0, PT, R11, UR5, PT ;  /* 0x000000050b007c0c */ /* 0x000fe2000bf06070 */
[----:B------:R-:W-:Y:S01]  /*0a50*/  VIADD R21, R23, 0x6 ;  /* 0x0000000617157836 */ /* 0x000fe20000000000 */
[----:B------:R-:W-:Y:S01]  /*0a60*/  ISETP.GE.U32.AND P4, PT, R29, UR5, PT ;  /* 0x000000051d007c0c */ /* 0x000fe2000bf86070 */
[----:B------:R-:W-:Y:S01]  /*0a70*/  VIADD R23, R23, 0x7 ;  /* 0x0000000717177836 */ /* 0x000fe20000000000 */
[----:B------:R-:W-:-:S02]  /*0a80*/  ISETP.LT.OR P0, PT, R11, RZ, P0 ;  /* 0x000000ff0b00720c */ /* 0x000fc40000701670 */
[----:B------:R-:W-:Y:S02]  /*0a90*/  ISETP.LT.OR P4, PT, R29, RZ, P4 ;  /* 0x000000ff1d00720c */ /* 0x000fe40002781670 */
[----:B------:R-:W-:Y:S02]  /*0aa0*/  ISETP.GE.U32.AND P3, PT, R27, UR5, PT ;  /* 0x000000051b007c0c */ /* 0x000fe4000bf66070 */
[----:B------:R-:W-:Y:S02]  /*0ab0*/  ISETP.GE.U32.AND P2, PT, R25, UR5, PT ;  /* 0x0000000519007c0c */ /* 0x000fe4000bf46070 */
[----:B------:R-:W-:Y:S02]  /*0ac0*/  ISETP.LT.OR P3, PT, R27, RZ, P3 ;  /* 0x000000ff1b00720c */ /* 0x000fe40001f61670 */
[----:B------:R-:W-:Y:S02]  /*0ad0*/  ISETP.GE.U32.AND P1, PT, R19, UR5, PT ;  /* 0x0000000513007c0c */ /* 0x000fe4000bf26070 */
[----:B------:R-:W-:Y:S01]  /*0ae0*/  ISETP.LT.OR P2, PT, R25, RZ, P2 ;  /* 0x000000ff1900720c */ /* 0x000fe20001741670 */
[----:B------:R-:W0:Y:S01]  /*0af0*/  @!P0 LDC.64 R14, c[0x0][0x380] ;  /* 0x0000e000ff0e8b82 */ /* 0x000e220000000a00 */
[----:B------:R-:W-:-:S02]  /*0b00*/  ISETP.LT.OR P1, PT, R19, RZ, P1 ;  /* 0x000000ff1300720c */ /* 0x000fc40000f21670 */
[----:B------:R-:W-:-:S04]  /*0b10*/  ISETP.GE.U32.AND P5, PT, R21, UR5, PT ;  /* 0x0000000515007c0c */ /* 0x000fc8000bfa6070 */
[----:B------:R-:W-:Y:S01]  /*0b20*/  ISETP.LT.OR P5, PT, R21, RZ, P5 ;  /* 0x000000ff1500720c */ /* 0x000fe20002fa1670 */
[----:B------:R-:W1:Y:S08]  /*0b30*/  @!P4 LDC.64 R16, c[0x0][0x380] ;  /* 0x0000e000ff10cb82 */ /* 0x000e700000000a00 */
[----:B------:R-:W3:Y:S08]  /*0b40*/  @!P3 LDC.64 R12, c[0x0][0x380] ;  /* 0x0000e000ff0cbb82 */ /* 0x000ef00000000a00 */
[----:B------:R-:W4:Y:S01]  /*0b50*/  @!P1 LDC.64 R6, c[0x0][0x380] ;  /* 0x0000e000ff069b82 */ /* 0x000f220000000a00 */
[----:B0-----:R-:W-:-:S06]  /*0b60*/  @!P0 IMAD.WIDE.U32 R14, R11, 0x4, R14 ;  /* 0x000000040b0e8825 */ /* 0x001fcc00078e000e */
[----:B------:R-:W5:Y:S01]  /*0b70*/  @!P0 LDG.E R15, desc[UR8][R14.64] ;  /* 0x000000080e0f8981 */ /* 0x000f62000c1e1900 */
[----:B------:R-:W0:Y:S01]  /*0b80*/  @!P5 LDC.64 R8, c[0x0][0x380] ;  /* 0x0000e000ff08db82 */ /* 0x000e220000000a00 */
[----:B-1----:R-:W-:-:S06]  /*0b90*/  @!P4 IMAD.WIDE.U32 R16, R29, 0x4, R16 ;  /* 0x000000041d10c825 */ /* 0x002fcc00078e0010 */
[----:B------:R-:W5:Y:S01]  /*0ba0*/  @!P4 LDG.E R17, desc[UR8][R16.64] ;  /* 0x000000081011c981 */ /* 0x000f62000c1e1900 */
[----:B---3--:R-:W-:-:S06]  /*0bb0*/  @!P3 IMAD.WIDE.U32 R12, R27, 0x4, R12 ;  /* 0x000000041b0cb825 */ /* 0x008fcc00078e000c */
[----:B------:R-:W3:Y:S01]  /*0bc0*/  @!P3 LDG.E R13, desc[UR8][R12.64] ;  /* 0x000000080c0db981 */ /* 0x000ee2000c1e1900 */
[----:B----4-:R-:W-:-:S06]  /*0bd0*/  @!P1 IMAD.WIDE.U32 R6, R19, 0x4, R6 ;  /* 0x0000000413069825 */ /* 0x010fcc00078e0006 */
[----:B------:R-:W4:Y:S01]  /*0be0*/  @!P1 LDG.E R7, desc[UR8][R6.64] ;  /* 0x0000000806079981 */ /* 0x000f22000c1e1900 */
[----:B0-----:R-:W-:-:S06]  /*0bf0*/  @!P5 IMAD.WIDE.U32 R8, R21, 0x4, R8 ;  /* 0x000000041508d825 */ /* 0x001fcc00078e0008 */
[----:B------:R-:W4:Y:S01]  /*0c00*/  @!P5 LDG.E R9, desc[UR8][R8.64] ;  /* 0x000000080809d981 */ /* 0x000f22000c1e1900 */
[----:B--2---:R-:W-:Y:S02]  /*0c10*/  @!P6 IADD3 R2, PT, PT, R2, R5, RZ ;  /* 0x000000050202e210 */ /* 0x004fe40007ffe0ff */
[C---:B------:R-:W-:Y:S01]  /*0c20*/  ISETP.GE.U32.AND P6, PT, R23.reuse, UR5, PT ;  /* 0x0000000517007c0c */ /* 0x040fe2000bfc6070 */
[----:B------:R-:W0:Y:S03]  /*0c30*/  @!P2 LDC.64 R4, c[0x0][0x380] ;  /* 0x0000e000ff04ab82 */ /* 0x000e260000000a00 */
[----:B------:R-:W-:-:S13]  /*0c40*/  ISETP.LT.OR P6, PT, R23, RZ, P6 ;  /* 0x000000ff1700720c */ /* 0x000fda00037c1670 */
[----:B------:R-:W1:Y:S01]  /*0c50*/  @!P6 LDC.64 R10, c[0x0][0x380] ;  /* 0x0000e000ff0aeb82 */ /* 0x000e620000000a00 */
[----:B0-----:R-:W-:-:S06]  /*0c60*/  @!P2 IMAD.WIDE.U32 R4, R25, 0x4, R4 ;  /* 0x000000041904a825 */ /* 0x001fcc00078e0004 */
[----:B------:R-:W2:Y:S01]  /*0c70*/  @!P2 LDG.E R5, desc[UR8][R4.64] ;  /* 0x000000080405a981 */ /* 0x000ea2000c1e1900 */
[----:B-1----:R-:W-:-:S06]  /*0c80*/  @!P6 IMAD.WIDE.U32 R10, R23, 0x4, R10 ;  /* 0x00000004170ae825 */ /* 0x002fcc00078e000a */
[----:B------:R-:W4:Y:S01]  /*0c90*/  @!P6 LDG.E R11, desc[UR8][R10.64] ;  /* 0x000000080a0be981 */ /* 0x000f22000c1e1900 */
[----:B-----5:R-:W-:-:S04]  /*0ca0*/  @!P0 IMAD.IADD R2, R2, 0x1, R15 ;  /* 0x0000000102028824 */ /* 0x020fc800078e020f */
[----:B------:R-:W-:-:S05]  /*0cb0*/  @!P4 IMAD.IADD R2, R2, 0x1, R17 ;  /* 0x000000010202c824 */ /* 0x000fca00078e0211 */
[----:B---3--:R-:W-:Y:S01]  /*0cc0*/  @!P3 IADD3 R2, PT, PT, R2, R13, RZ ;  /* 0x0000000d0202b210 */ /* 0x008fe20007ffe0ff */
[----:B------:R-:W-:-:S04]  /*0cd0*/  VIADD R18, R18, 0x8 ;  /* 0x0000000812127836 */ /* 0x000fc80000000000 */
[----:B--2---:R-:W-:-:S04]  /*0ce0*/  @!P2 IMAD.IADD R2, R2, 0x1, R5 ;  /* 0x000000010202a824 */ /* 0x004fc800078e0205 */
[----:B----4-:R-:W-:-:S05]  /*0cf0*/  @!P1 IMAD.IADD R2, R2, 0x1, R7 ;  /* 0x0000000102029824 */ /* 0x010fca00078e0207 */
[----:B------:R-:W-:-:S05]  /*0d00*/  @!P5 IADD3 R2, PT, PT, R2, R9, RZ ;  /* 0x000000090202d210 */ /* 0x000fca0007ffe0ff */
[----:B------:R-:W-:-:S07]  /*0d10*/  @!P6 IMAD.IADD R2, R2, 0x1, R11 ;  /* 0x000000010202e824 */ /* 0x000fce00078e020b */
.L_x_3:
[----:B------:R-:W-:Y:S05]  /*0d20*/  BRA.U !UP1, `(.L_x_4) ;  /* 0x0000000109787547 */ /* 0x000fea000b800000 */
[----:B------:R-:W0:Y:S01]  /*0d30*/  LDCU UR5, c[0x0][0x394] ;  /* 0x00007280ff0577ac */ /* 0x000e220008000800 */
[----:B------:R-:W-:-:S04]  /*0d40*/  IADD3 R19, PT, PT, R3, R18, RZ ;  /* 0x0000001203137210 */ /* 0x000fc80007ffe0ff */
[C---:B------:R-:W-:Y:S01]  /*0d50*/  IADD3 R17, PT, PT, R19.reuse, 0x3, RZ ;  /* 0x0000000313117810 */ /* 0x040fe20007ffe0ff */
[C---:B------:R-:W-:Y:S02]  /*0d60*/  VIADD R13, R19.reuse, 0x1 ;  /* 0x00000001130d7836 */ /* 0x040fe40000000000 */
[C---:B------:R-:W-:Y:S01]  /*0d70*/  VIADD R15, R19.reuse, 0x2 ;  /* 0x00000002130f7836 */ /* 0x040fe20000000000 */
[----:B0-----:R-:W-:Y:S02]  /*0d80*/  ISETP.GE.U32.AND P0, PT, R19, UR5, PT ;  /* 0x0000000513007c0c */ /* 0x001fe4000bf06070 */
[----:B------:R-:W-:Y:S02]  /*0d90*/  ISETP.GE.U32.AND P1, PT, R13, UR5, PT ;  /* 0x000000050d007c0c */ /* 0x000fe4000bf26070 */
[----:B------:R-:W-:Y:S02]  /*0da0*/  ISETP.LT.OR P0, PT, R19, RZ, P0 ;  /* 0x000000ff1300720c */ /* 0x000fe40000701670 */
[----:B------:R-:W-:-:S02]  /*0db0*/  ISETP.LT.OR P1, PT, R13, RZ, P1 ;  /* 0x000000ff0d00720c */ /* 0x000fc40000f21670 */
[----:B------:R-:W-:Y:S02]  /*0dc0*/  ISETP.GE.U32.AND P2, PT, R15, UR5, PT ;  /* 0x000000050f007c0c */ /* 0x000fe4000bf46070 */
[----:B------:R-:W-:Y:S02]  /*0dd0*/  ISETP.GE.U32.AND P3, PT, R17, UR5, PT ;  /* 0x0000000511007c0c */ /* 0x000fe4000bf66070 */
[----:B------:R-:W-:Y:S02]  /*0de0*/  ISETP.LT.OR P2, PT, R15, RZ, P2 ;  /* 0x000000ff0f00720c */ /* 0x000fe40001741670 */
[----:B------:R-:W-:-:S03]  /*0df0*/  ISETP.LT.OR P3, PT, R17, RZ, P3 ;  /* 0x000000ff1100720c */ /* 0x000fc60001f61670 */
[----:B------:R-:W0:Y:S08]  /*0e00*/  @!P0 LDC.64 R8, c[0x0][0x380] ;  /* 0x0000e000ff088b82 */ /* 0x000e300000000a00 */
[----:B------:R-:W1:Y:S08]  /*0e10*/  @!P1 LDC.64 R10, c[0x0][0x380] ;  /* 0x0000e000ff0a9b82 */ /* 0x000e700000000a00 */
[----:B------:R-:W2:Y:S08]  /*0e20*/  @!P2 LDC.64 R6, c[0x0][0x380] ;  /* 0x0000e000ff06ab82 */ /* 0x000eb00000000a00 */
[----:B------:R-:W3:Y:S01]  /*0e30*/  @!P3 LDC.64 R4, c[0x0][0x380] ;  /* 0x0000e000ff04bb82 */ /* 0x000ee20000000a00 */
[----:B0-----:R-:W-:-:S06]  /*0e40*/  @!P0 IMAD.WIDE.U32 R8, R19, 0x4, R8 ;  /* 0x0000000413088825 */ /* 0x001fcc00078e0008 */
[----:B------:R-:W4:Y:S01]  /*0e50*/  @!P0 LDG.E R9, desc[UR8][R8.64] ;  /* 0x0000000808098981 */ /* 0x000f22000c1e1900 */
[----:B-1----:R-:W-:-:S06]  /*0e60*/  @!P1 IMAD.WIDE.U32 R10, R13, 0x4, R10 ;  /* 0x000000040d0a9825 */ /* 0x002fcc00078e000a */
[----:B------:R-:W5:Y:S01]  /*0e70*/  @!P1 LDG.E R11, desc[UR8][R10.64] ;  /* 0x000000080a0b9981 */ /* 0x000f62000c1e1900 */
[----:B--2---:R-:W-:-:S06]  /*0e80*/  @!P2 IMAD.WIDE.U32 R6, R15, 0x4, R6 ;  /* 0x000000040f06a825 */ /* 0x004fcc00078e0006 */
[----:B------:R-:W2:Y:S01]  /*0e90*/  @!P2 LDG.E R7, desc[UR8][R6.64] ;  /* 0x000000080607a981 */ /* 0x000ea2000c1e1900 */
[----:B---3--:R-:W-:-:S06]  /*0ea0*/  @!P3 IMAD.WIDE.U32 R4, R17, 0x4, R4 ;  /* 0x000000041104b825 */ /* 0x008fcc00078e0004 */
[----:B------:R-:W3:Y:S01]  /*0eb0*/  @!P3 LDG.E R5, desc[UR8][R4.64] ;  /* 0x000000080405b981 */ /* 0x000ee2000c1e1900 */
[----:B------:R-:W-:Y:S02]  /*0ec0*/  VIADD R18, R18, 0x4 ;  /* 0x0000000412127836 */ /* 0x000fe40000000000 */
[----:B----4-:R-:W-:-:S04]  /*0ed0*/  @!P0 IMAD.IADD R2, R2, 0x1, R9 ;  /* 0x0000000102028824 */ /* 0x010fc800078e0209 */
[----:B-----5:R-:W-:-:S05]  /*0ee0*/  @!P1 IMAD.IADD R2, R2, 0x1, R11 ;  /* 0x0000000102029824 */ /* 0x020fca00078e020b */
[----:B--2---:R-:W-:-:S05]  /*0ef0*/  @!P2 IADD3 R2, PT, PT, R2, R7, RZ ;  /* 0x000000070202a210 */ /* 0x004fca0007ffe0ff */
[----:B---3--:R-:W-:-:S07]  /*0f00*/  @!P3 IMAD.IADD R2, R2, 0x1, R5 ;  /* 0x000000010202b824 */ /* 0x008fce00078e0205 */
.L_x_4:
[----:B------:R-:W-:-:S07]  /*0f10*/  IADD3 R7, PT, PT, R0, UR4, R18 ;  /* 0x0000000400077c10 */ /* 0x000fce000fffe012 */
.L_x_5:
[----:B------:R-:W-:-:S04]  /*0f20*/  ISETP.GE.U32.AND P0, PT, R7, UR10, PT ;  /* 0x0000000a07007c0c */ /* 0x000fc8000bf06070 */
[----:B------:R-:W-:-:S13]  /*0f30*/  ISETP.LT.OR P0, PT, R7, RZ, P0 ;  /* 0x000000ff0700720c */ /* 0x000fda0000701670 */
[----:B------:R-:W0:Y:S02]  /*0f40*/  @!P0 LDC.64 R4, c[0x0][0x380] ;  /* 0x0000e000ff048b82 */ /* 0x000e240000000a00 */
[----:B0-----:R-:W-:-:S06]  /*0f50*/  @!P0 IMAD.WIDE.U32 R4, R7, 0x4, R4 ;  /* 0x0000000407048825 */ /* 0x001fcc00078e0004 */
[----:B------:R-:W2:Y:S01]  /*0f60*/  @!P0 LDG.E R5, desc[UR8][R4.64] ;  /* 0x0000000804058981 */ /* 0x000ea2000c1e1900 */
[----:B------:R-:W-:Y:S01]  /*0f70*/  UIADD3 UR6, UPT, UPT, UR6, 0x1, URZ ;  /* 0x0000000106067890 */ /* 0x000fe2000fffe0ff */
[----:B------:R-:W-:-:S03]  /*0f80*/  IADD3 R7, PT, PT, R7, 0x1, RZ ;  /* 0x0000000107077810 */ /* 0x000fc60007ffe0ff */
[----:B------:R-:W-:Y:S01]  /*0f90*/  UISETP.NE.AND UP0, UPT, UR6, 0x1, UPT ;  /* 0x000000010600788c */ /* 0x000fe2000bf05270 */
[----:B--2---:R-:W-:-:S08]  /*0fa0*/  @!P0 IMAD.IADD R2, R2, 0x1, R5 ;  /* 0x0000000102028824 */ /* 0x004fd000078e0205 */
[----:B------:R-:W-:Y:S05]  /*0fb0*/  BRA.U UP0, `(.L_x_5) ;  /* 0xfffffffd00d87547 */ /* 0x000fea000b83ffff */
.L_x_0:
[----:B------:R-:W0:Y:S02]  /*0fc0*/  LDCU UR4, c[0x0][0x394] ;  /* 0x00007280ff0477ac */ /* 0x000e240008000800 */
[----:B0-----:R-:W-:-:S13]  /*0fd0*/  ISETP.GE.U32.AND P0, PT, R3, UR4, PT ;  /* 0x0000000403007c0c */ /* 0x001fda000bf06070 */
[----:B------:R-:W-:Y:S05]  /*0fe0*/  @P0 EXIT ;  /* 0x000000000000094d */ /* 0x000fea0003800000 */
[----:B------:R-:W0:Y:S02]  /*0ff0*/  LDC.64 R4, c[0x0][0x388] ;  /* 0x0000e200ff047b82 */ /* 0x000e240000000a00 */
[----:B0-----:R-:W-:-:S05]  /*1000*/  IMAD.WIDE.U32 R4, R3, 0x4, R4 ;  /* 0x0000000403047825 */ /* 0x001fca00078e0004 */
[----:B------:R-:W-:Y:S01]  /*1010*/  STG.E desc[UR8][R4.64], R2 ;  /* 0x0000000204007986 */ /* 0x000fe2000c101908 */
[----:B------:R-:W-:Y:S05]  /*1020*/  EXIT ;  /* 0x000000000000794d */ /* 0x000fea0003800000 */
.L_x_6:
[----:B------:R-:W-:-:S00]  /*1030*/  BRA `(.L_x_6) ;  /* 0xfffffffc00fc7947 */ /* 0x000fc0000383ffff */
[----:B------:R-:W-:-:S00]  /*1040*/  NOP ;  /* 0x0000000000007918 */ /* 0x000fc00000000000 */
        /* <DEDUP_REMOVED lines=11> */
.L_x_7:


//--------------------- .nv.shared.reserved.0     --------------------------
	.section	.nv.shared.reserved.0,"aw",@nobits
	.weak		__nv_reservedSMEM_offset_0_alias
	.size		__nv_reservedSMEM_offset_0_alias, 0, 64
	.other		__nv_reservedSMEM_offset_0_alias,@"STO_CUDA_RESERVED_SHARED STV_DEFAULT"
__nv_reservedSMEM_offset_0_alias:
	.zero		0
	.zero		64


//--------------------- .nv.constant0._Z7stencilPiS_ij --------------------------
	.section	.nv.constant0._Z7stencilPiS_ij,"a",@progbits
	.sectionflags	@""
	.align	4
.nv.constant0._Z7stencilPiS_ij:
	.zero		920


//--------------------- SYMBOLS --------------------------

	.type		.nv.reservedSmem.offset0,@object
	.size		.nv.reservedSmem.offset0,0x4
